	.headerflags	@"EF_CUDA_TEXMODE_UNIFIED EF_CUDA_64BIT_ADDRESS EF_CUDA_ACCELERATORS EF_CUDA_SM90 EF_CUDA_VIRTUAL_SM(EF_CUDA_SM90)"
	.elftype	@"ET_EXEC"


//--------------------- .nv.info                  --------------------------
	.section	.nv.info,"",@"SHT_CUDA_INFO"
	.align	4


	//----- nvinfo : EIATTR_REGCOUNT
	.align		4
        /*0000*/ 	.byte	0x04, 0x2f
        /*0002*/ 	.short	(.L_3 - .L_2)
	.align		4
.L_2:
        /*0004*/ 	.word	index@(triton_poi_fused__native_batch_norm_legit_no_training_convolution_leaky_relu_10)
        /*0008*/ 	.word	0x00000022


	//----- nvinfo : EIATTR_MIN_STACK_SIZE
	.align		4
.L_3:
        /*000c*/ 	.byte	0x04, 0x12
        /*000e*/ 	.short	(.L_5 - .L_4)
	.align		4
.L_4:
        /*0010*/ 	.word	index@(triton_poi_fused__native_batch_norm_legit_no_training_convolution_leaky_relu_10)
        /*0014*/ 	.word	0x00000000


	//----- nvinfo : EIATTR_FRAME_SIZE
	.align		4
.L_5:
        /*0018*/ 	.byte	0x04, 0x11
        /*001a*/ 	.short	(.L_7 - .L_6)
	.align		4
.L_6:
        /*001c*/ 	.word	index@(triton_poi_fused__native_batch_norm_legit_no_training_convolution_leaky_relu_10)
        /*0020*/ 	.word	0x00000000


	//----- nvinfo : EIATTR_MIN_STACK_SIZE
	.align		4
.L_7:
        /*0024*/ 	.byte	0x04, 0x12
        /*0026*/ 	.short	(.L_9 - .L_8)
	.align		4
.L_8:
        /*0028*/ 	.word	index@(triton_poi_fused__native_batch_norm_legit_no_training_convolution_leaky_relu_10)
        /*002c*/ 	.word	0x00000000
.L_9:


//--------------------- .nv.info.triton_poi_fused__native_batch_norm_legit_no_training_convolution_leaky_relu_10 --------------------------
	.section	.nv.info.triton_poi_fused__native_batch_norm_legit_no_training_convolution_leaky_relu_10,"",@"SHT_CUDA_INFO"
	.sectionflags	@""
	.align	4


	//----- nvinfo : EIATTR_CUDA_API_VERSION
	.align		4
        /*0000*/ 	.byte	0x04, 0x37
        /*0002*/ 	.short	(.L_11 - .L_10)
.L_10:
        /*0004*/ 	.word	0x0000007c


	//----- nvinfo : EIATTR_KPARAM_INFO
	.align		4
.L_11:
        /*0008*/ 	.byte	0x04, 0x17
        /*000a*/ 	.short	(.L_13 - .L_12)
.L_12:
        /*000c*/ 	.word	0x00000000
        /*0010*/ 	.short	0x0007
        /*0012*/ 	.short	0x0038
        /*0014*/ 	.byte	0x00, 0xf0, 0x11, 0x00


	//----- nvinfo : EIATTR_KPARAM_INFO
	.align		4
.L_13:
        /*0018*/ 	.byte	0x04, 0x17
        /*001a*/ 	.short	(.L_15 - .L_14)
.L_14:
        /*001c*/ 	.word	0x00000000
        /*0020*/ 	.short	0x0006
        /*0022*/ 	.short	0x0030
        /*0024*/ 	.byte	0x00, 0xf4, 0x21, 0x00


	//----- nvinfo : EIATTR_KPARAM_INFO
	.align		4
.L_15:
        /*0028*/ 	.byte	0x04, 0x17
        /*002a*/ 	.short	(.L_17 - .L_16)
.L_16:
        /*002c*/ 	.word	0x00000000
        /*0030*/ 	.short	0x0005
        /*0032*/ 	.short	0x0028
        /*0034*/ 	.byte	0x00, 0xf4, 0x21, 0x00


	//----- nvinfo : EIATTR_KPARAM_INFO
	.align		4
.L_17:
        /*0038*/ 	.byte	0x04, 0x17
        /*003a*/ 	.short	(.L_19 - .L_18)
.L_18:
        /*003c*/ 	.word	0x00000000
        /*0040*/ 	.short	0x0004
        /*0042*/ 	.short	0x0020
        /*0044*/ 	.byte	0x00, 0xf4, 0x21, 0x00


	//----- nvinfo : EIATTR_KPARAM_INFO
	.align		4
.L_19:
        /*0048*/ 	.byte	0x04, 0x17
        /*004a*/ 	.short	(.L_21 - .L_20)
.L_20:
        /*004c*/ 	.word	0x00000000
        /*0050*/ 	.short	0x0003
        /*0052*/ 	.short	0x0018
        /*0054*/ 	.byte	0x00, 0xf4, 0x21, 0x00


	//----- nvinfo : EIATTR_KPARAM_INFO
	.align		4
.L_21:
        /*0058*/ 	.byte	0x04, 0x17
        /*005a*/ 	.short	(.L_23 - .L_22)
.L_22:
        /*005c*/ 	.word	0x00000000
        /*0060*/ 	.short	0x0002
        /*0062*/ 	.short	0x0010
        /*0064*/ 	.byte	0x00, 0xf4, 0x21, 0x00


	//----- nvinfo : EIATTR_KPARAM_INFO
	.align		4
.L_23:
        /*0068*/ 	.byte	0x04, 0x17
        /*006a*/ 	.short	(.L_25 - .L_24)
.L_24:
        /*006c*/ 	.word	0x00000000
        /*0070*/ 	.short	0x0001
        /*0072*/ 	.short	0x0008
        /*0074*/ 	.byte	0x00, 0xf4, 0x21, 0x00


	//----- nvinfo : EIATTR_KPARAM_INFO
	.align		4
.L_25:
        /*0078*/ 	.byte	0x04, 0x17
        /*007a*/ 	.short	(.L_27 - .L_26)
.L_26:
        /*007c*/ 	.word	0x00000000
        /*0080*/ 	.short	0x0000
        /*0082*/ 	.short	0x0000
        /*0084*/ 	.byte	0x00, 0xf4, 0x21, 0x00


	//----- nvinfo : EIATTR_SPARSE_MMA_MASK
	.align		4
.L_27:
        /*0088*/ 	.byte	0x03, 0x50
        /*008a*/ 	.short	0x0000


	//----- nvinfo : EIATTR_MAXREG_COUNT
	.align		4
        /*008c*/ 	.byte	0x03, 0x1b
        /*008e*/ 	.short	0x00ff


	//----- nvinfo : EIATTR_EXIT_INSTR_OFFSETS
	.align		4
        /*0090*/ 	.byte	0x04, 0x1c
        /*0092*/ 	.short	(.L_29 - .L_28)


	//   ....[0]....
.L_28:
        /*0094*/ 	.word	0x000007e0


	//----- nvinfo : EIATTR_REQNTID
	.align		4
.L_29:
        /*0098*/ 	.byte	0x04, 0x10
        /*009a*/ 	.short	(.L_31 - .L_30)
.L_30:
        /*009c*/ 	.word	0x00000080
        /*00a0*/ 	.word	0x00000001
        /*00a4*/ 	.word	0x00000001


	//----- nvinfo : EIATTR_CBANK_PARAM_SIZE
	.align		4
.L_31:
        /*00a8*/ 	.byte	0x03, 0x19
        /*00aa*/ 	.short	0x003c


	//----- nvinfo : EIATTR_PARAM_CBANK
	.align		4
        /*00ac*/ 	.byte	0x04, 0x0a
        /*00ae*/ 	.short	(.L_33 - .L_32)
	.align		4
.L_32:
        /*00b0*/ 	.word	index@(.nv.constant0.triton_poi_fused__native_batch_norm_legit_no_training_convolution_leaky_relu_10)
        /*00b4*/ 	.short	0x0210
        /*00b6*/ 	.short	0x003c


	//----- nvinfo : EIATTR_SW_WAR
	.align		4
.L_33:
        /*00b8*/ 	.byte	0x04, 0x36
        /*00ba*/ 	.short	(.L_35 - .L_34)
.L_34:
        /*00bc*/ 	.word	0x00000008
.L_35:


//--------------------- .nv.callgraph             --------------------------
	.section	.nv.callgraph,"",@"SHT_CUDA_CALLGRAPH"
	.align	4
	.sectionentsize	8
	.align		4
        /*0000*/ 	.word	0x00000000
	.align		4
        /*0004*/ 	.word	0xffffffff
	.align		4
        /*0008*/ 	.word	0x00000000
	.align		4
        /*000c*/ 	.word	0xfffffffe
	.align		4
        /*0010*/ 	.word	0x00000000
	.align		4
        /*0014*/ 	.word	0xfffffffd
	.align		4
        /*0018*/ 	.word	0x00000000
	.align		4
        /*001c*/ 	.word	0xfffffffc


//--------------------- .nv.constant4             --------------------------
	.section	.nv.constant4,"a",@progbits
	.align	8
	.align		8
.nv.constant4:
        /*0000*/ 	.dword	_$_str
	.align		8
        /*0008*/ 	.dword	_$_str_$_2


//--------------------- .text.triton_poi_fused__native_batch_norm_legit_no_training_convolution_leaky_relu_10 --------------------------
	.section	.text.triton_poi_fused__native_batch_norm_legit_no_training_convolution_leaky_relu_10,"ax",@progbits
	.align	128
        .global         triton_poi_fused__native_batch_norm_legit_no_training_convolution_leaky_relu_10
        .type           triton_poi_fused__native_batch_norm_legit_no_training_convolution_leaky_relu_10,@function
        .size           triton_poi_fused__native_batch_norm_legit_no_training_convolution_leaky_relu_10,(.L_x_1 - triton_poi_fused__native_batch_norm_legit_no_training_convolution_leaky_relu_10)
        .other          triton_poi_fused__native_batch_norm_legit_no_training_convolution_leaky_relu_10,@"STO_CUDA_ENTRY STV_DEFAULT"
triton_poi_fused__native_batch_norm_legit_no_training_convolution_leaky_relu_10:
.text.triton_poi_fused__native_batch_norm_legit_no_training_convolution_leaky_relu_10:
[----:B------:R-:W-:Y:S01]  /*0000*/  LDC R1, c[0x0][0x28] ;  /* 0x00000a00ff017b82 */ /* 0x000fe20000000800 */
[----:B------:R-:W1:Y:S07]  /*0010*/  S2R R0, SR_TID.X ;  /* 0x0000000000007919 */ /* 0x000e6e0000002100 */
[----:B------:R-:W2:Y:S01]  /*0020*/  LDC.64 R20, c[0x0][0x230] ;  /* 0x00008c00ff147b82 */ /* 0x000ea20000000a00 */
[----:B------:R-:W-:Y:S01]  /*0030*/  ULDC.64 UR4, c[0x0][0x208] ;  /* 0x0000820000047ab9 */ /* 0x000fe20000000a00 */
[----:B------:R-:W3:Y:S06]  /*0040*/  S2R R5, SR_CTAID.X ;  /* 0x0000000000057919 */ /* 0x000eec0000002500 */
[----:B------:R-:W4:Y:S08]  /*0050*/  LDC.64 R16, c[0x0][0x220] ;  /* 0x00008800ff107b82 */ /* 0x000f300000000a00 */
[----:B------:R-:W5:Y:S01]  /*0060*/  LDC.64 R28, c[0x0][0x210] ;  /* 0x00008400ff1c7b82 */ /* 0x000f620000000a00 */
[----:B-1----:R-:W-:-:S02]  /*0070*/  SHF.L.U32 R0, R0, 0x2, RZ ;  /* 0x0000000200007819 */ /* 0x002fc400000006ff */
[----:B---3--:R-:W-:Y:S02]  /*0080*/  SHF.R.S32.HI R3, RZ, 0x15, R5 ;  /* 0x00000015ff037819 */ /* 0x008fe40000011405 */
[----:B------:R-:W-:Y:S02]  /*0090*/  LOP3.LUT R0, R0, 0x1fc, RZ, 0xc0, !PT ;  /* 0x000001fc00007812 */ /* 0x000fe400078ec0ff */
[----:B------:R-:W-:Y:S02]  /*00a0*/  SGXT R3, R3, 0x1 ;  /* 0x000000010303781a */ /* 0x000fe40000000200 */
[----:B------:R-:W-:-:S04]  /*00b0*/  LEA R0, R5, R0, 0xa ;  /* 0x0000000005007211 */ /* 0x000fc800078e50ff */
[----:B------:R-:W-:-:S04]  /*00c0*/  LEA.HI R3, R3, R0, RZ, 0x4 ;  /* 0x0000000003037211 */ /* 0x000fc800078f20ff */
[----:B------:R-:W-:-:S04]  /*00d0*/  LOP3.LUT R3, R3, 0xfffffff0, RZ, 0xc0, !PT ;  /* 0xfffffff003037812 */ /* 0x000fc800078ec0ff */
[----:B------:R-:W-:Y:S02]  /*00e0*/  IADD3 R8, R0, -R3, RZ ;  /* 0x8000000300087210 */ /* 0x000fe40007ffe0ff */
[----:B------:R-:W1:Y:S03]  /*00f0*/  LDC.64 R2, c[0x0][0x228] ;  /* 0x00008a00ff027b82 */ /* 0x000e660000000a00 */
[----:B--2---:R-:W-:-:S06]  /*0100*/  IMAD.WIDE R20, R8, 0x4, R20 ;  /* 0x0000000408147825 */ /* 0x004fcc00078e0214 */
[----:B------:R-:W2:Y:S01]  /*0110*/  LDG.E.EL.128 R20, desc[UR4][R20.64] ;  /* 0x0000000414147981 */ /* 0x000ea2000c2e1d00 */
[----:B----4-:R-:W-:-:S04]  /*0120*/  IMAD.WIDE R16, R8, 0x4, R16 ;  /* 0x0000000408107825 */ /* 0x010fc800078e0210 */
[----:B-----5:R-:W-:Y:S02]  /*0130*/  IMAD.WIDE R28, R0, 0x4, R28 ;  /* 0x00000004001c7825 */ /* 0x020fe400078e021c */
[----:B------:R-:W3:Y:S04]  /*0140*/  LDG.E.EL.128 R16, desc[UR4][R16.64] ;  /* 0x0000000410107981 */ /* 0x000ee8000c2e1d00 */
[----:B------:R-:W3:Y:S04]  /*0150*/  LDG.E.128 R12, desc[UR4][R28.64+0x800] ;  /* 0x000800041c0c7981 */ /* 0x000ee8000c1e1d00 */
[----:B------:R-:W4:Y:S01]  /*0160*/  LDG.E.128 R4, desc[UR4][R28.64] ;  /* 0x000000041c047981 */ /* 0x000f22000c1e1d00 */
[----:B-1----:R-:W-:-:S05]  /*0170*/  IMAD.WIDE R2, R8, 0x4, R2 ;  /* 0x0000000408027825 */ /* 0x002fca00078e0202 */
[----:B------:R1:W5:Y:S02]  /*0180*/  LDG.E.EL.128 R24, desc[UR4][R2.64] ;  /* 0x0000000402187981 */ /* 0x000364000c2e1d00 */
[----:B-1----:R-:W-:Y:S01]  /*0190*/  HFMA2.MMA R3, -RZ, RZ, 1.625, 0 ;  /* 0x3e800000ff037435 */ /* 0x002fe200000001ff */
[----:B--2---:R-:W-:-:S04]  /*01a0*/  FADD R20, R20, 0.0010000000474974513054 ;  /* 0x3a83126f14147421 */ /* 0x004fc80000000000 */
[----:B------:R-:W1:Y:S01]  /*01b0*/  MUFU.SQRT R9, R20 ;  /* 0x0000001400097308 */ /* 0x000e620000002000 */
[----:B------:R-:W-:Y:S01]  /*01c0*/  FADD R21, R21, 0.0010000000474974513054 ;  /* 0x3a83126f15157421 */ /* 0x000fe20000000000 */
[----:B------:R-:W-:-:S06]  /*01d0*/  FADD R22, R22, 0.0010000000474974513054 ;  /* 0x3a83126f16167421 */ /* 0x000fcc0000000000 */
[----:B------:R-:W2:Y:S01]  /*01e0*/  MUFU.SQRT R21, R21 ;  /* 0x0000001500157308 */ /* 0x000ea20000002000 */
[C---:B-1----:R-:W-:Y:S02]  /*01f0*/  FSETP.GT.AND P0, PT, R9.reuse, 8.50705917302346158658e+37, PT ;  /* 0x7e8000000900780b */ /* 0x042fe40003f04000 */
[----:B------:R-:W-:-:S05]  /*0200*/  FSETP.GEU.AND P3, PT, R9, 1.175494350822287508e-38, PT ;  /* 0x008000000900780b */ /* 0x000fca0003f6e000 */
[----:B------:R-:W1:Y:S01]  /*0210*/  MUFU.SQRT R11, R22 ;  /* 0x00000016000b7308 */ /* 0x000e620000002000 */
[C---:B--2---:R-:W-:Y:S02]  /*0220*/  FSETP.GT.AND P1, PT, R21.reuse, 8.50705917302346158658e+37, PT ;  /* 0x7e8000001500780b */ /* 0x044fe40003f24000 */
[----:B------:R-:W-:-:S03]  /*0230*/  FSETP.GEU.AND P4, PT, R21, 1.175494350822287508e-38, PT ;  /* 0x008000001500780b */ /* 0x000fc60003f8e000 */
[----:B------:R-:W-:-:S04]  /*0240*/  @P0 FMUL R9, R9, 0.25 ;  /* 0x3e80000009090820 */ /* 0x000fc80000400000 */
[----:B------:R-:W-:Y:S01]  /*0250*/  @!P3 FMUL R9, R9, 16777216 ;  /* 0x4b8000000909b820 */ /* 0x000fe20000400000 */
[----:B-1----:R-:W-:-:S03]  /*0260*/  FSETP.GT.AND P2, PT, R11, 8.50705917302346158658e+37, PT ;  /* 0x7e8000000b00780b */ /* 0x002fc60003f44000 */
[----:B------:R-:W1:Y:S01]  /*0270*/  MUFU.RCP R10, R9 ;  /* 0x00000009000a7308 */ /* 0x000e620000001000 */
[----:B------:R-:W-:Y:S01]  /*0280*/  @P1 FMUL R21, R21, 0.25 ;  /* 0x3e80000015151820 */ /* 0x000fe20000400000 */
[----:B------:R-:W-:Y:S02]  /*0290*/  FSETP.GEU.AND P5, PT, R11, 1.175494350822287508e-38, PT ;  /* 0x008000000b00780b */ /* 0x000fe40003fae000 */
[----:B------:R-:W-:Y:S01]  /*02a0*/  FSEL R31, R3, 1, P0 ;  /* 0x3f800000031f7808 */ /* 0x000fe20000000000 */
[----:B------:R-:W-:-:S04]  /*02b0*/  @!P4 FMUL R21, R21, 16777216 ;  /* 0x4b8000001515c820 */ /* 0x000fc80000400000 */
[----:B------:R-:W-:Y:S01]  /*02c0*/  @!P3 FMUL R31, R31, 16777216 ;  /* 0x4b8000001f1fb820 */ /* 0x000fe20000400000 */
[----:B------:R-:W-:Y:S01]  /*02d0*/  @P2 FMUL R11, R11, 0.25 ;  /* 0x3e8000000b0b2820 */ /* 0x000fe20000400000 */
[----:B------:R-:W2:Y:S01]  /*02e0*/  MUFU.RCP R21, R21 ;  /* 0x0000001500157308 */ /* 0x000ea20000001000 */
[--C-:B---3--:R-:W-:Y:S01]  /*02f0*/  FADD R15, R15, R19.reuse ;  /* 0x000000130f0f7221 */ /* 0x108fe20000000000 */
[--C-:B------:R-:W-:Y:S01]  /*0300*/  FADD R14, R14, R18.reuse ;  /* 0x000000120e0e7221 */ /* 0x100fe20000000000 */
[----:B----4-:R-:W-:Y:S01]  /*0310*/  FADD R19, R7, R19 ;  /* 0x0000001307137221 */ /* 0x010fe20000000000 */
[----:B-1----:R-:W-:Y:S01]  /*0320*/  FMUL R10, R10, R31 ;  /* 0x0000001f0a0a7220 */ /* 0x002fe20000400000 */
[----:B------:R-:W-:Y:S01]  /*0330*/  FADD R18, R6, R18 ;  /* 0x0000001206127221 */ /* 0x000fe20000000000 */
[----:B------:R-:W1:Y:S01]  /*0340*/  LDC.64 R30, c[0x0][0x238] ;  /* 0x00008e00ff1e7b82 */ /* 0x000e620000000a00 */
[----:B------:R-:W-:Y:S01]  /*0350*/  @!P5 FMUL R11, R11, 16777216 ;  /* 0x4b8000000b0bd820 */ /* 0x000fe20000400000 */
[----:B------:R-:W-:-:S06]  /*0360*/  FSEL R2, R3, 1, P1 ;  /* 0x3f80000003027808 */ /* 0x000fcc0000800000 */
[----:B------:R-:W3:Y:S01]  /*0370*/  LDC.64 R6, c[0x0][0x240] ;  /* 0x00009000ff067b82 */ /* 0x000ee20000000a00 */
[----:B------:R-:W4:Y:S01]  /*0380*/  MUFU.RCP R11, R11 ;  /* 0x0000000b000b7308 */ /* 0x000f220000001000 */
[----:B------:R-:W-:Y:S01]  /*0390*/  @!P4 FMUL R2, R2, 16777216 ;  /* 0x4b8000000202c820 */ /* 0x000fe20000400000 */
[--C-:B------:R-:W-:Y:S01]  /*03a0*/  FADD R12, R12, R16.reuse ;  /* 0x000000100c0c7221 */ /* 0x100fe20000000000 */
[----:B------:R-:W-:Y:S02]  /*03b0*/  FADD R16, R4, R16 ;  /* 0x0000001004107221 */ /* 0x000fe40000000000 */
[----:B--2---:R-:W-:Y:S01]  /*03c0*/  FMUL R9, R21, R2 ;  /* 0x0000000215097220 */ /* 0x004fe20000400000 */
[----:B------:R-:W-:Y:S01]  /*03d0*/  FSEL R2, R3, 1, P2 ;  /* 0x3f80000003027808 */ /* 0x000fe20001000000 */
[--C-:B------:R-:W-:Y:S01]  /*03e0*/  FADD R13, R13, R17.reuse ;  /* 0x000000110d0d7221 */ /* 0x100fe20000000000 */
[----:B------:R-:W-:Y:S01]  /*03f0*/  FADD R17, R5, R17 ;  /* 0x0000001105117221 */ /* 0x000fe20000000000 */
[C---:B-----5:R-:W-:Y:S01]  /*0400*/  FADD R21, -R24.reuse, R12 ;  /* 0x0000000c18157221 */ /* 0x060fe20000000100 */
[----:B------:R-:W-:Y:S01]  /*0410*/  FADD R5, -R24, R16 ;  /* 0x0000001018057221 */ /* 0x000fe20000000100 */
[----:B------:R-:W-:Y:S01]  /*0420*/  @!P5 FMUL R2, R2, 16777216 ;  /* 0x4b8000000202d820 */ /* 0x000fe20000400000 */
[----:B------:R-:W-:Y:S01]  /*0430*/  FADD R4, -R25, R17 ;  /* 0x0000001119047221 */ /* 0x000fe20000000100 */
[C---:B------:R-:W-:Y:S01]  /*0440*/  FMUL R21, R10.reuse, R21 ;  /* 0x000000150a157220 */ /* 0x040fe20000400000 */
[----:B------:R-:W-:Y:S01]  /*0450*/  FMUL R24, R10, R5 ;  /* 0x000000050a187220 */ /* 0x000fe20000400000 */
[----:B----4-:R-:W-:Y:S01]  /*0460*/  FMUL R2, R11, R2 ;  /* 0x000000020b027220 */ /* 0x010fe20000400000 */
[----:B-1----:R-:W-:-:S04]  /*0470*/  IMAD.WIDE R10, R8, 0x4, R30 ;  /* 0x00000004080a7825 */ /* 0x002fc800078e021e */
[----:B------:R-:W-:Y:S01]  /*0480*/  FADD R22, -R25, R13 ;  /* 0x0000000d19167221 */ /* 0x000fe20000000100 */
[----:B------:R-:W-:Y:S01]  /*0490*/  FMUL R25, R9, R4 ;  /* 0x0000000409197220 */ /* 0x000fe20000400000 */
[----:B---3--:R-:W-:-:S04]  /*04a0*/  IMAD.WIDE R6, R8, 0x4, R6 ;  /* 0x0000000408067825 */ /* 0x008fc800078e0206 */
[----:B------:R-:W-:Y:S02]  /*04b0*/  FMUL R22, R9, R22 ;  /* 0x0000001609167220 */ /* 0x000fe40000400000 */
[----:B------:R-:W2:Y:S04]  /*04c0*/  LDG.E.EL.128 R8, desc[UR4][R10.64] ;  /* 0x000000040a087981 */ /* 0x000ea8000c2e1d00 */
[----:B------:R-:W2:Y:S01]  /*04d0*/  LDG.E.EL.128 R4, desc[UR4][R6.64] ;  /* 0x0000000406047981 */ /* 0x000ea2000c2e1d00 */
[----:B------:R-:W-:-:S04]  /*04e0*/  FADD R30, R23, 0.0010000000474974513054 ;  /* 0x3a83126f171e7421 */ /* 0x000fc80000000000 */
[----:B------:R-:W1:Y:S02]  /*04f0*/  MUFU.SQRT R23, R30 ;  /* 0x0000001e00177308 */ /* 0x000e640000002000 */
[C---:B-1----:R-:W-:Y:S02]  /*0500*/  FSETP.GT.AND P0, PT, R23.reuse, 8.50705917302346158658e+37, PT ;  /* 0x7e8000001700780b */ /* 0x042fe40003f04000 */
[----:B------:R-:W-:-:S11]  /*0510*/  FSETP.GEU.AND P1, PT, R23, 1.175494350822287508e-38, PT ;  /* 0x008000001700780b */ /* 0x000fd60003f2e000 */
[----:B------:R-:W-:-:S04]  /*0520*/  @P0 FMUL R23, R23, 0.25 ;  /* 0x3e80000017170820 */ /* 0x000fc80000400000 */
[----:B------:R-:W-:-:S06]  /*0530*/  @!P1 FMUL R23, R23, 16777216 ;  /* 0x4b80000017179820 */ /* 0x000fcc0000400000 */
[----:B------:R-:W1:Y:S01]  /*0540*/  MUFU.RCP R23, R23 ;  /* 0x0000001700177308 */ /* 0x000e620000001000 */
[----:B------:R-:W-:Y:S04]  /*0550*/  STG.E.128 desc[UR4][R28.64], R16 ;  /* 0x000000101c007986 */ /* 0x000fe8000c101d04 */
[----:B------:R-:W-:Y:S01]  /*0560*/  STG.E.128 desc[UR4][R28.64+0x800], R12 ;  /* 0x0008000c1c007986 */ /* 0x000fe2000c101d04 */
[C-C-:B--2---:R-:W-:Y:S01]  /*0570*/  FFMA R24, R8.reuse, R24, R4.reuse ;  /* 0x0000001808187223 */ /* 0x144fe20000000004 */
[----:B------:R-:W-:Y:S01]  /*0580*/  FFMA R20, R8, R21, R4 ;  /* 0x0000001508147223 */ /* 0x000fe20000000004 */
[----:B------:R-:W-:Y:S01]  /*0590*/  FSEL R4, R3, 1, P0 ;  /* 0x3f80000003047808 */ /* 0x000fe20000000000 */
[----:B------:R-:W-:-:S04]  /*05a0*/  FADD R8, -R27, R15 ;  /* 0x0000000f1b087221 */ /* 0x000fc80000000100 */
[----:B------:R-:W-:-:S04]  /*05b0*/  @!P1 FMUL R4, R4, 16777216 ;  /* 0x4b80000004049820 */ /* 0x000fc80000400000 */
[----:B-1----:R-:W-:-:S04]  /*05c0*/  FMUL R3, R23, R4 ;  /* 0x0000000417037220 */ /* 0x002fc80000400000 */
[----:B------:R-:W-:Y:S01]  /*05d0*/  FMUL R8, R3, R8 ;  /* 0x0000000803087220 */ /* 0x000fe20000400000 */
[C-C-:B------:R-:W-:Y:S01]  /*05e0*/  FFMA R25, R9.reuse, R25, R5.reuse ;  /* 0x0000001909197223 */ /* 0x140fe20000000005 */
[----:B------:R-:W-:Y:S02]  /*05f0*/  FFMA R21, R9, R22, R5 ;  /* 0x0000001609157223 */ /* 0x000fe40000000005 */
[----:B------:R-:W-:Y:S01]  /*0600*/  FFMA R23, R11, R8, R7 ;  /* 0x000000080b177223 */ /* 0x000fe20000000007 */
[C---:B------:R-:W-:Y:S01]  /*0610*/  FADD R5, -R26.reuse, R14 ;  /* 0x0000000e1a057221 */ /* 0x040fe20000000100 */
[----:B------:R-:W-:Y:S01]  /*0620*/  FADD R9, -R26, R18 ;  /* 0x000000121a097221 */ /* 0x000fe20000000100 */
[----:B------:R-:W-:Y:S02]  /*0630*/  FADD R4, -R27, R19 ;  /* 0x000000131b047221 */ /* 0x000fe40000000100 */
[----:B------:R-:W-:Y:S01]  /*0640*/  FSETP.GT.AND P6, PT, R23, RZ, PT ;  /* 0x000000ff1700720b */ /* 0x000fe20003fc4000 */
[C---:B------:R-:W-:Y:S01]  /*0650*/  FMUL R5, R2.reuse, R5 ;  /* 0x0000000502057220 */ /* 0x040fe20000400000 */
[----:B------:R-:W-:Y:S01]  /*0660*/  FMUL R9, R2, R9 ;  /* 0x0000000902097220 */ /* 0x000fe20000400000 */
[----:B------:R-:W-:-:S02]  /*0670*/  FMUL R4, R3, R4 ;  /* 0x0000000403047220 */ /* 0x000fc40000400000 */
[----:B------:R-:W1:Y:S01]  /*0680*/  LDC.64 R2, c[0x0][0x218] ;  /* 0x00008600ff027b82 */ /* 0x000e620000000a00 */
[C-C-:B------:R-:W-:Y:S01]  /*0690*/  FFMA R22, R10.reuse, R5, R6.reuse ;  /* 0x000000050a167223 */ /* 0x140fe20000000006 */
[----:B------:R-:W-:Y:S01]  /*06a0*/  FFMA R27, R11, R4, R7 ;  /* 0x000000040b1b7223 */ /* 0x000fe20000000007 */
[----:B------:R-:W-:Y:S01]  /*06b0*/  FFMA R26, R10, R9, R6 ;  /* 0x000000090a1a7223 */ /* 0x000fe20000000006 */
[----:B------:R-:W-:Y:S02]  /*06c0*/  FSETP.GT.AND P4, PT, R21, RZ, PT ;  /* 0x000000ff1500720b */ /* 0x000fe40003f84000 */
[----:B------:R-:W-:Y:S02]  /*06d0*/  FSETP.GT.AND P5, PT, R22, RZ, PT ;  /* 0x000000ff1600720b */ /* 0x000fe40003fa4000 */
[----:B------:R-:W-:Y:S01]  /*06e0*/  @!P6 FMUL R23, R23, 0.10000000149011611938 ;  /* 0x3dcccccd1717e820 */ /* 0x000fe20000400000 */
[----:B------:R-:W-:Y:S02]  /*06f0*/  FSETP.GT.AND P3, PT, R27, RZ, PT ;  /* 0x000000ff1b00720b */ /* 0x000fe40003f64000 */
[----:B------:R-:W-:-:S02]  /*0700*/  FSETP.GT.AND P2, PT, R26, RZ, PT ;  /* 0x000000ff1a00720b */ /* 0x000fc40003f44000 */
[----:B------:R-:W-:Y:S02]  /*0710*/  FSETP.GT.AND P1, PT, R25, RZ, PT ;  /* 0x000000ff1900720b */ /* 0x000fe40003f24000 */
[----:B------:R-:W-:Y:S02]  /*0720*/  FSETP.GT.AND P0, PT, R24, RZ, PT ;  /* 0x000000ff1800720b */ /* 0x000fe40003f04000 */
[----:B------:R-:W-:Y:S01]  /*0730*/  FSETP.GT.AND P6, PT, R20, RZ, PT ;  /* 0x000000ff1400720b */ /* 0x000fe20003fc4000 */
[----:B------:R-:W-:Y:S01]  /*0740*/  @!P4 FMUL R21, R21, 0.10000000149011611938 ;  /* 0x3dcccccd1515c820 */ /* 0x000fe20000400000 */
[----:B------:R-:W-:-:S03]  /*0750*/  @!P5 FMUL R22, R22, 0.10000000149011611938 ;  /* 0x3dcccccd1616d820 */ /* 0x000fc60000400000 */
[----:B------:R-:W-:Y:S01]  /*0760*/  @!P3 FMUL R27, R27, 0.10000000149011611938 ;  /* 0x3dcccccd1b1bb820 */ /* 0x000fe20000400000 */
[----:B-1----:R-:W-:-:S04]  /*0770*/  IMAD.WIDE R2, R0, 0x4, R2 ;  /* 0x0000000400027825 */ /* 0x002fc800078e0202 */
[----:B------:R-:W-:Y:S01]  /*0780*/  @!P2 FMUL R26, R26, 0.10000000149011611938 ;  /* 0x3dcccccd1a1aa820 */ /* 0x000fe20000400000 */
[----:B------:R-:W-:Y:S01]  /*0790*/  @!P1 FMUL R25, R25, 0.10000000149011611938 ;  /* 0x3dcccccd19199820 */ /* 0x000fe20000400000 */
[----:B------:R-:W-:Y:S01]  /*07a0*/  @!P0 FMUL R24, R24, 0.10000000149011611938 ;  /* 0x3dcccccd18188820 */ /* 0x000fe20000400000 */
[----:B------:R-:W-:-:S04]  /*07b0*/  @!P6 FMUL R20, R20, 0.10000000149011611938 ;  /* 0x3dcccccd1414e820 */ /* 0x000fc80000400000 */
[----:B------:R-:W-:Y:S04]  /*07c0*/  STG.E.128 desc[UR4][R2.64], R24 ;  /* 0x0000001802007986 */ /* 0x000fe8000c101d04 */
[----:B------:R-:W-:Y:S01]  /*07d0*/  STG.E.128 desc[UR4][R2.64+0x800], R20 ;  /* 0x0008001402007986 */ /* 0x000fe2000c101d04 */
[----:B------:R-:W-:Y:S05]  /*07e0*/  EXIT ;  /* 0x000000000000794d */ /* 0x000fea0003800000 */
.L_x_0:
[----:B------:R-:W-:-:S00]  /*07f0*/  BRA `(.L_x_0) ;  /* 0xfffffffc00fc7947 */ /* 0x000fc0000383ffff */
[----:B------:R-:W-:-:S00]  /*0800*/  NOP ;  /* 0x0000000000007918 */ /* 0x000fc00000000000 */
[----:B------:R-:W-:-:S00]  /*0810*/  NOP ;  /* 0x0000000000007918 */ /* 0x000fc00000000000 */
[----:B------:R-:W-:-:S00]  /*0820*/  NOP ;  /* 0x0000000000007918 */ /* 0x000fc00000000000 */
[----:B------:R-:W-:-:S00]  /*0830*/  NOP ;  /* 0x0000000000007918 */ /* 0x000fc00000000000 */
[----:B------:R-:W-:-:S00]  /*0840*/  NOP ;  /* 0x0000000000007918 */ /* 0x000fc00000000000 */
[----:B------:R-:W-:-:S00]  /*0850*/  NOP ;  /* 0x0000000000007918 */ /* 0x000fc00000000000 */
[----:B------:R-:W-:-:S00]  /*0860*/  NOP ;  /* 0x0000000000007918 */ /* 0x000fc00000000000 */
[----:B------:R-:W-:-:S00]  /*0870*/  NOP ;  /* 0x0000000000007918 */ /* 0x000fc00000000000 */
.L_x_1:


//--------------------- .nv.global.init           --------------------------
	.section	.nv.global.init,"aw",@progbits
.nv.global.init:
	.type		_$_str,@object
	.size		_$_str,(_$_str_$_2 - _$_str)
_$_str:
        /*0000*/ 	.byte	0x5f, 0x5f, 0x43, 0x55, 0x44, 0x41, 0x5f, 0x46, 0x54, 0x5a, 0x00
	.type		_$_str_$_2,@object
	.size		_$_str_$_2,(.L_1 - _$_str_$_2)
_$_str_$_2:
        /*000b*/ 	.byte	0x5f, 0x5f, 0x43, 0x55, 0x44, 0x41, 0x5f, 0x50, 0x52, 0x45, 0x43, 0x5f, 0x53, 0x51, 0x52, 0x54
        /*001b*/ 	.byte	0x00
.L_1:


//--------------------- .nv.constant0.triton_poi_fused__native_batch_norm_legit_no_training_convolution_leaky_relu_10 --------------------------
	.section	.nv.constant0.triton_poi_fused__native_batch_norm_legit_no_training_convolution_leaky_relu_10,"a",@progbits
	.sectionflags	@""
	.align	4
.nv.constant0.triton_poi_fused__native_batch_norm_legit_no_training_convolution_leaky_relu_10:
	.zero		588
